//
// Generated by NVIDIA NVVM Compiler
//
// Compiler Build ID: CL-36424714
// Cuda compilation tools, release 13.0, V13.0.88
// Based on NVVM 20.0.0
//

.version 9.0
.target sm_100
.address_size 64

	// .globl	_Z7vec_addPKfS0_Pfi

.visible .entry _Z7vec_addPKfS0_Pfi(
	.param .u64 .ptr .align 1 _Z7vec_addPKfS0_Pfi_param_0,
	.param .u64 .ptr .align 1 _Z7vec_addPKfS0_Pfi_param_1,
	.param .u64 .ptr .align 1 _Z7vec_addPKfS0_Pfi_param_2,
	.param .u32 _Z7vec_addPKfS0_Pfi_param_3
)
{
	.reg .pred 	%p<2>;
	.reg .b32 	%r<6>;
	.reg .b32 	%f<4>;
	.reg .b64 	%rd<11>;

	ld.param.u64 	%rd1, [_Z7vec_addPKfS0_Pfi_param_0];
	ld.param.u64 	%rd2, [_Z7vec_addPKfS0_Pfi_param_1];
	ld.param.u64 	%rd3, [_Z7vec_addPKfS0_Pfi_param_2];
	ld.param.u32 	%r2, [_Z7vec_addPKfS0_Pfi_param_3];
	mov.u32 	%r3, %ntid.x;
	mov.u32 	%r4, %ctaid.x;
	mov.u32 	%r5, %tid.x;
	mad.lo.s32 	%r1, %r3, %r4, %r5;
	setp.ge.s32 	%p1, %r1, %r2;
	@%p1 bra 	$L__BB0_2;
	cvta.to.global.u64 	%rd4, %rd2;
	cvta.to.global.u64 	%rd5, %rd1;
	cvta.to.global.u64 	%rd6, %rd3;
	mul.wide.s32 	%rd7, %r1, 4;
	add.s64 	%rd8, %rd4, %rd7;
	ld.global.f32 	%f1, [%rd8];
	add.s64 	%rd9, %rd5, %rd7;
	ld.global.f32 	%f2, [%rd9];
	add.f32 	%f3, %f1, %f2;
	add.s64 	%rd10, %rd6, %rd7;
	st.global.f32 	[%rd10], %f3;
$L__BB0_2:
	ret;

}


// ===== COMPILED SASS (sm_100) =====

	.target	sm_100

	.elftype	@"ET_EXEC"


//--------------------- .note.nv.tkinfo           --------------------------
	.section	.note.nv.tkinfo,"",@"SHT_NOTE"
	.sectionflags	@"SHF_NOTE_NV_TKINFO"
	.tkinfo
        /*0018*/ 	.word	0x00000002
        /*0030*/ 	.string	""
        /*0030*/ 	.string	"ptxas"
        /*0030*/ 	.string	"Cuda compilation tools, release 13.0, V13.0.88"
        /*0030*/ 	.string	"Build cuda_13.0.r13.0/compiler.36424714_0"
        /*0030*/ 	.string	"-arch sm_100 -m 64 "



//--------------------- .note.nv.cuinfo           --------------------------
	.section	.note.nv.cuinfo,"",@"SHT_NOTE"
	.sectionflags	@"SHF_NOTE_NV_CUINFO"
        /*0018*/ 	.short	0x0002
        /*001a*/ 	.short	0x0064
        /*001c*/ 	.short	0x0082
	.zero		2


//--------------------- .nv.info                  --------------------------
	.section	.nv.info,"",@"SHT_CUDA_INFO"
	.align	4


	//----- nvinfo : EIATTR_REGCOUNT
	.align		4
        /*0000*/ 	.byte	0x04, 0x2f
        /*0002*/ 	.short	(.L_1 - .L_0)
	.align		4
.L_0:
        /*0004*/ 	.word	index@(_Z7vec_addPKfS0_Pfi)
        /*0008*/ 	.word	0x0000000c


	//----- nvinfo : EIATTR_FRAME_SIZE
	.align		4
.L_1:
        /*000c*/ 	.byte	0x04, 0x11
        /*000e*/ 	.short	(.L_3 - .L_2)
	.align		4
.L_2:
        /*0010*/ 	.word	index@(_Z7vec_addPKfS0_Pfi)
        /*0014*/ 	.word	0x00000000


	//----- nvinfo : EIATTR_MIN_STACK_SIZE
	.align		4
.L_3:
        /*0018*/ 	.byte	0x04, 0x12
        /*001a*/ 	.short	(.L_5 - .L_4)
	.align		4
.L_4:
        /*001c*/ 	.word	index@(_Z7vec_addPKfS0_Pfi)
        /*0020*/ 	.word	0x00000000
.L_5:


//--------------------- .nv.compat                --------------------------
	.section	.nv.compat,"",@"SHT_CUDA_COMPAT_INFO"
	.align	4
        /*0000*/ 	.byte	0x02, 0x09, 0x00, 0x00, 0x02, 0x02, 0x01, 0x00, 0x02, 0x05, 0x05, 0x00, 0x03, 0x07, 0x01, 0x01
        /*0010*/ 	.byte	0x02, 0x03, 0x00, 0x00, 0x02, 0x06, 0x01, 0x00, 0x04, 0x0b, 0x08, 0x00, 0x09, 0x00, 0x00, 0x00
        /*0020*/ 	.byte	0x00, 0x00, 0x00, 0x00


//--------------------- .nv.info._Z7vec_addPKfS0_Pfi --------------------------
	.section	.nv.info._Z7vec_addPKfS0_Pfi,"",@"SHT_CUDA_INFO"
	.sectionflags	@""
	.align	4


	//----- nvinfo : EIATTR_CUDA_API_VERSION
	.align		4
        /*0000*/ 	.byte	0x04, 0x37
        /*0002*/ 	.short	(.L_7 - .L_6)
.L_6:
        /*0004*/ 	.word	0x00000082


	//----- nvinfo : EIATTR_KPARAM_INFO
	.align		4
.L_7:
        /*0008*/ 	.byte	0x04, 0x17
        /*000a*/ 	.short	(.L_9 - .L_8)
.L_8:
        /*000c*/ 	.word	0x00000000
        /*0010*/ 	.short	0x0003
        /*0012*/ 	.short	0x0018
        /*0014*/ 	.byte	0x00, 0xf0, 0x11, 0x00


	//----- nvinfo : EIATTR_KPARAM_INFO
	.align		4
.L_9:
        /*0018*/ 	.byte	0x04, 0x17
        /*001a*/ 	.short	(.L_11 - .L_10)
.L_10:
        /*001c*/ 	.word	0x00000000
        /*0020*/ 	.short	0x0002
        /*0022*/ 	.short	0x0010
        /*0024*/ 	.byte	0x00, 0xf5, 0x21, 0x00


	//----- nvinfo : EIATTR_KPARAM_INFO
	.align		4
.L_11:
        /*0028*/ 	.byte	0x04, 0x17
        /*002a*/ 	.short	(.L_13 - .L_12)
.L_12:
        /*002c*/ 	.word	0x00000000
        /*0030*/ 	.short	0x0001
        /*0032*/ 	.short	0x0008
        /*0034*/ 	.byte	0x00, 0xf5, 0x21, 0x00


	//----- nvinfo : EIATTR_KPARAM_INFO
	.align		4
.L_13:
        /*0038*/ 	.byte	0x04, 0x17
        /*003a*/ 	.short	(.L_15 - .L_14)
.L_14:
        /*003c*/ 	.word	0x00000000
        /*0040*/ 	.short	0x0000
        /*0042*/ 	.short	0x0000
        /*0044*/ 	.byte	0x00, 0xf5, 0x21, 0x00


	//----- nvinfo : EIATTR_SPARSE_MMA_MASK
	.align		4
.L_15:
        /*0048*/ 	.byte	0x03, 0x50
        /*004a*/ 	.short	0x0000


	//----- nvinfo : EIATTR_MAXREG_COUNT
	.align		4
        /*004c*/ 	.byte	0x03, 0x1b
        /*004e*/ 	.short	0x00ff


	//----- nvinfo : EIATTR_MERCURY_ISA_VERSION
	.align		4
        /*0050*/ 	.byte	0x03, 0x5f
        /*0052*/ 	.short	0x0101


	//----- nvinfo : EIATTR_VRC_CTA_INIT_COUNT
	.align		4
        /*0054*/ 	.byte	0x02, 0x4a
	.zero		1
	.zero		1


	//----- nvinfo : EIATTR_EXIT_INSTR_OFFSETS
	.align		4
        /*0058*/ 	.byte	0x04, 0x1c
        /*005a*/ 	.short	(.L_17 - .L_16)


	//   ....[0]....
.L_16:
        /*005c*/ 	.word	0x00000070


	//   ....[1]....
        /*0060*/ 	.word	0x00000130


	//----- nvinfo : EIATTR_CBANK_PARAM_SIZE
	.align		4
.L_17:
        /*0064*/ 	.byte	0x03, 0x19
        /*0066*/ 	.short	0x001c


	//----- nvinfo : EIATTR_PARAM_CBANK
	.align		4
        /*0068*/ 	.byte	0x04, 0x0a
        /*006a*/ 	.short	(.L_19 - .L_18)
	.align		4
.L_18:
        /*006c*/ 	.word	index@(.nv.constant0._Z7vec_addPKfS0_Pfi)
        /*0070*/ 	.short	0x0380
        /*0072*/ 	.short	0x001c


	//----- nvinfo : EIATTR_SW_WAR
	.align		4
.L_19:
        /*0074*/ 	.byte	0x04, 0x36
        /*0076*/ 	.short	(.L_21 - .L_20)
.L_20:
        /*0078*/ 	.word	0x00000008
.L_21:


//--------------------- .nv.callgraph             --------------------------
	.section	.nv.callgraph,"",@"SHT_CUDA_CALLGRAPH"
	.align	4
	.sectionentsize	8
	.align		4
        /*0000*/ 	.word	0x00000000
	.align		4
        /*0004*/ 	.word	0xffffffff
	.align		4
        /*0008*/ 	.word	0x00000000
	.align		4
        /*000c*/ 	.word	0xfffffffe
	.align		4
        /*0010*/ 	.word	0x00000000
	.align		4
        /*0014*/ 	.word	0xfffffffd
	.align		4
        /*0018*/ 	.word	0x00000000
	.align		4
        /*001c*/ 	.word	0xfffffffc


//--------------------- .text._Z7vec_addPKfS0_Pfi --------------------------
	.section	.text._Z7vec_addPKfS0_Pfi,"ax",@progbits
	.align	128
        .global         _Z7vec_addPKfS0_Pfi
        .type           _Z7vec_addPKfS0_Pfi,@function
        .size           _Z7vec_addPKfS0_Pfi,(.L_x_1 - _Z7vec_addPKfS0_Pfi)
        .other          _Z7vec_addPKfS0_Pfi,@"STO_CUDA_ENTRY STV_DEFAULT"
_Z7vec_addPKfS0_Pfi:
.text._Z7vec_addPKfS0_Pfi:
[----:B------:R-:W-:Y:S01]  /*0000*/  LDC R1, c[0x0][0x37c] ;  /* 0x0000df00ff017b82 */ /* 0x000fe20000000800 */
[----:B------:R-:W0:Y:S01]  /*0010*/  S2R R9, SR_CTAID.X ;  /* 0x0000000000097919 */ /* 0x000e220000002500 */
[----:B------:R-:W0:Y:S01]  /*0020*/  LDCU UR4, c[0x0][0x360] ;  /* 0x00006c00ff0477ac */ /* 0x000e220008000800 */
[----:B------:R-:W0:Y:S01]  /*0030*/  S2R R0, SR_TID.X ;  /* 0x0000000000007919 */ /* 0x000e220000002100 */
[----:B------:R-:W1:Y:S01]  /*0040*/  LDCU UR5, c[0x0][0x398] ;  /* 0x00007300ff0577ac */ /* 0x000e620008000800 */
[----:B0-----:R-:W-:-:S05]  /*0050*/  IMAD R9, R9, UR4, R0 ;  /* 0x0000000409097c24 */ /* 0x001fca000f8e0200 */
[----:B-1----:R-:W-:-:S13]  /*0060*/  ISETP.GE.AND P0, PT, R9, UR5, PT ;  /* 0x0000000509007c0c */ /* 0x002fda000bf06270 */
[----:B------:R-:W-:Y:S05]  /*0070*/  @P0 EXIT ;  /* 0x000000000000094d */ /* 0x000fea0003800000 */
[----:B------:R-:W0:Y:S01]  /*0080*/  LDC.64 R2, c[0x0][0x388] ;  /* 0x0000e200ff027b82 */ /* 0x000e220000000a00 */
[----:B------:R-:W1:Y:S07]  /*0090*/  LDCU.64 UR4, c[0x0][0x358] ;  /* 0x00006b00ff0477ac */ /* 0x000e6e0008000a00 */
[----:B------:R-:W2:Y:S08]  /*00a0*/  LDC.64 R4, c[0x0][0x380] ;  /* 0x0000e000ff047b82 */ /* 0x000eb00000000a00 */
[----:B------:R-:W3:Y:S01]  /*00b0*/  LDC.64 R6, c[0x0][0x390] ;  /* 0x0000e400ff067b82 */ /* 0x000ee20000000a00 */
[----:B0-----:R-:W-:-:S06]  /*00c0*/  IMAD.WIDE R2, R9, 0x4, R2 ;  /* 0x0000000409027825 */ /* 0x001fcc00078e0202 */
[----:B-1----:R-:W4:Y:S01]  /*00d0*/  LDG.E R2, desc[UR4][R2.64] ;  /* 0x0000000402027981 */ /* 0x002f22000c1e1900 */
[----:B--2---:R-:W-:-:S06]  /*00e0*/  IMAD.WIDE R4, R9, 0x4, R4 ;  /* 0x0000000409047825 */ /* 0x004fcc00078e0204 */
[----:B------:R-:W4:Y:S01]  /*00f0*/  LDG.E R5, desc[UR4][R4.64] ;  /* 0x0000000404057981 */ /* 0x000f22000c1e1900 */
[----:B---3--:R-:W-:-:S04]  /*0100*/  IMAD.WIDE R6, R9, 0x4, R6 ;  /* 0x0000000409067825 */ /* 0x008fc800078e0206 */
[----:B----4-:R-:W-:-:S05]  /*0110*/  FADD R9, R2, R5 ;  /* 0x0000000502097221 */ /* 0x010fca0000000000 */
[----:B------:R-:W-:Y:S01]  /*0120*/  STG.E desc[UR4][R6.64], R9 ;  /* 0x0000000906007986 */ /* 0x000fe2000c101904 */
[----:B------:R-:W-:Y:S05]  /*0130*/  EXIT ;  /* 0x000000000000794d */ /* 0x000fea0003800000 */
.L_x_0:
[----:B------:R-:W-:-:S00]  /*0140*/  BRA `(.L_x_0) ;  /* 0xfffffffc00fc7947 */ /* 0x000fc0000383ffff */
[----:B------:R-:W-:-:S00]  /*0150*/  NOP ;  /* 0x0000000000007918 */ /* 0x000fc00000000000 */
        /* <DEDUP_REMOVED lines=10> */
.L_x_1:


//--------------------- .nv.shared.reserved.0     --------------------------
	.section	.nv.shared.reserved.0,"aw",@nobits
	.weak		__nv_reservedSMEM_offset_0_alias
	.size		__nv_reservedSMEM_offset_0_alias, 0, 64
	.other		__nv_reservedSMEM_offset_0_alias,@"STO_CUDA_RESERVED_SHARED STV_DEFAULT"
__nv_reservedSMEM_offset_0_alias:
	.zero		0
	.zero		64


//--------------------- .nv.constant0._Z7vec_addPKfS0_Pfi --------------------------
	.section	.nv.constant0._Z7vec_addPKfS0_Pfi,"a",@progbits
	.sectionflags	@""
	.align	4
.nv.constant0._Z7vec_addPKfS0_Pfi:
	.zero		924


//--------------------- SYMBOLS --------------------------

	.type		.nv.reservedSmem.offset0,@object
	.size		.nv.reservedSmem.offset0,0x4
